//
// Generated by NVIDIA NVVM Compiler
//
// Compiler Build ID: CL-36424714
// Cuda compilation tools, release 13.0, V13.0.88
// Based on NVVM 20.0.0
//

.version 9.0
.target sm_100
.address_size 64

	// .globl	_Z16test_fp4_to_fp16v
.extern .func  (.param .b32 func_retval0) vprintf
(
	.param .b64 vprintf_param_0,
	.param .b64 vprintf_param_1
)
;
.global .align 1 .b8 $str[36] = {114, 101, 115, 32, 61, 32, 48, 120, 37, 120, 44, 32, 115, 114, 99, 32, 61, 32, 48, 120, 37, 120, 44, 32, 97, 98, 115, 32, 61, 32, 48, 120, 37, 120, 10};

.visible .entry _Z16test_fp4_to_fp16v()
{
	.local .align 8 .b8 	__local_depot0[16];
	.reg .b64 	%SP;
	.reg .b64 	%SPL;
	.reg .b32 	%r<64>;
	.reg .b64 	%rd<5>;

	mov.u64 	%SPL, __local_depot0;
	cvta.local.u64 	%SP, %SPL;
	add.u64 	%rd1, %SP, 0;
	add.u64 	%rd2, %SPL, 0;
	mov.b32 	%r1, 0;
	st.local.v2.u32 	[%rd2], {%r1, %r1};
	st.local.u32 	[%rd2+8], %r1;
	mov.u64 	%rd3, $str;
	cvta.global.u64 	%rd4, %rd3;
	{ // callseq 0, 0
	.param .b64 param0;
	st.param.b64 	[param0], %rd4;
	.param .b64 param1;
	st.param.b64 	[param1], %rd1;
	.param .b32 retval0;
	call.uni (retval0), 
	vprintf, 
	(
	param0, 
	param1
	);
	ld.param.b32 	%r2, [retval0];
	} // callseq 0
	mov.b32 	%r4, 1;
	mov.b32 	%r5, 14336;
	st.local.v2.u32 	[%rd2], {%r5, %r4};
	st.local.u32 	[%rd2+8], %r5;
	{ // callseq 1, 0
	.param .b64 param0;
	st.param.b64 	[param0], %rd4;
	.param .b64 param1;
	st.param.b64 	[param1], %rd1;
	.param .b32 retval0;
	call.uni (retval0), 
	vprintf, 
	(
	param0, 
	param1
	);
	ld.param.b32 	%r6, [retval0];
	} // callseq 1
	mov.b32 	%r8, 2;
	mov.b32 	%r9, 15360;
	st.local.v2.u32 	[%rd2], {%r9, %r8};
	st.local.u32 	[%rd2+8], %r9;
	{ // callseq 2, 0
	.param .b64 param0;
	st.param.b64 	[param0], %rd4;
	.param .b64 param1;
	st.param.b64 	[param1], %rd1;
	.param .b32 retval0;
	call.uni (retval0), 
	vprintf, 
	(
	param0, 
	param1
	);
	ld.param.b32 	%r10, [retval0];
	} // callseq 2
	mov.b32 	%r12, 3;
	mov.b32 	%r13, 15872;
	st.local.v2.u32 	[%rd2], {%r13, %r12};
	st.local.u32 	[%rd2+8], %r13;
	{ // callseq 3, 0
	.param .b64 param0;
	st.param.b64 	[param0], %rd4;
	.param .b64 param1;
	st.param.b64 	[param1], %rd1;
	.param .b32 retval0;
	call.uni (retval0), 
	vprintf, 
	(
	param0, 
	param1
	);
	ld.param.b32 	%r14, [retval0];
	} // callseq 3
	mov.b32 	%r16, 4;
	mov.b32 	%r17, 16384;
	st.local.v2.u32 	[%rd2], {%r17, %r16};
	st.local.u32 	[%rd2+8], %r17;
	{ // callseq 4, 0
	.param .b64 param0;
	st.param.b64 	[param0], %rd4;
	.param .b64 param1;
	st.param.b64 	[param1], %rd1;
	.param .b32 retval0;
	call.uni (retval0), 
	vprintf, 
	(
	param0, 
	param1
	);
	ld.param.b32 	%r18, [retval0];
	} // callseq 4
	mov.b32 	%r20, 5;
	mov.b32 	%r21, 16896;
	st.local.v2.u32 	[%rd2], {%r21, %r20};
	st.local.u32 	[%rd2+8], %r21;
	{ // callseq 5, 0
	.param .b64 param0;
	st.param.b64 	[param0], %rd4;
	.param .b64 param1;
	st.param.b64 	[param1], %rd1;
	.param .b32 retval0;
	call.uni (retval0), 
	vprintf, 
	(
	param0, 
	param1
	);
	ld.param.b32 	%r22, [retval0];
	} // callseq 5
	mov.b32 	%r24, 6;
	mov.b32 	%r25, 17408;
	st.local.v2.u32 	[%rd2], {%r25, %r24};
	st.local.u32 	[%rd2+8], %r25;
	{ // callseq 6, 0
	.param .b64 param0;
	st.param.b64 	[param0], %rd4;
	.param .b64 param1;
	st.param.b64 	[param1], %rd1;
	.param .b32 retval0;
	call.uni (retval0), 
	vprintf, 
	(
	param0, 
	param1
	);
	ld.param.b32 	%r26, [retval0];
	} // callseq 6
	mov.b32 	%r28, 7;
	mov.b32 	%r29, 17920;
	st.local.v2.u32 	[%rd2], {%r29, %r28};
	st.local.u32 	[%rd2+8], %r29;
	{ // callseq 7, 0
	.param .b64 param0;
	st.param.b64 	[param0], %rd4;
	.param .b64 param1;
	st.param.b64 	[param1], %rd1;
	.param .b32 retval0;
	call.uni (retval0), 
	vprintf, 
	(
	param0, 
	param1
	);
	ld.param.b32 	%r30, [retval0];
	} // callseq 7
	mov.b32 	%r32, 8;
	mov.b32 	%r33, 32768;
	st.local.v2.u32 	[%rd2], {%r33, %r32};
	st.local.u32 	[%rd2+8], %r1;
	{ // callseq 8, 0
	.param .b64 param0;
	st.param.b64 	[param0], %rd4;
	.param .b64 param1;
	st.param.b64 	[param1], %rd1;
	.param .b32 retval0;
	call.uni (retval0), 
	vprintf, 
	(
	param0, 
	param1
	);
	ld.param.b32 	%r34, [retval0];
	} // callseq 8
	mov.b32 	%r36, 9;
	mov.b32 	%r37, 47104;
	st.local.v2.u32 	[%rd2], {%r37, %r36};
	st.local.u32 	[%rd2+8], %r5;
	{ // callseq 9, 0
	.param .b64 param0;
	st.param.b64 	[param0], %rd4;
	.param .b64 param1;
	st.param.b64 	[param1], %rd1;
	.param .b32 retval0;
	call.uni (retval0), 
	vprintf, 
	(
	param0, 
	param1
	);
	ld.param.b32 	%r38, [retval0];
	} // callseq 9
	mov.b32 	%r40, 10;
	mov.b32 	%r41, 48128;
	st.local.v2.u32 	[%rd2], {%r41, %r40};
	st.local.u32 	[%rd2+8], %r9;
	{ // callseq 10, 0
	.param .b64 param0;
	st.param.b64 	[param0], %rd4;
	.param .b64 param1;
	st.param.b64 	[param1], %rd1;
	.param .b32 retval0;
	call.uni (retval0), 
	vprintf, 
	(
	param0, 
	param1
	);
	ld.param.b32 	%r42, [retval0];
	} // callseq 10
	mov.b32 	%r44, 11;
	mov.b32 	%r45, 48640;
	st.local.v2.u32 	[%rd2], {%r45, %r44};
	st.local.u32 	[%rd2+8], %r13;
	{ // callseq 11, 0
	.param .b64 param0;
	st.param.b64 	[param0], %rd4;
	.param .b64 param1;
	st.param.b64 	[param1], %rd1;
	.param .b32 retval0;
	call.uni (retval0), 
	vprintf, 
	(
	param0, 
	param1
	);
	ld.param.b32 	%r46, [retval0];
	} // callseq 11
	mov.b32 	%r48, 12;
	mov.b32 	%r49, 49152;
	st.local.v2.u32 	[%rd2], {%r49, %r48};
	st.local.u32 	[%rd2+8], %r17;
	{ // callseq 12, 0
	.param .b64 param0;
	st.param.b64 	[param0], %rd4;
	.param .b64 param1;
	st.param.b64 	[param1], %rd1;
	.param .b32 retval0;
	call.uni (retval0), 
	vprintf, 
	(
	param0, 
	param1
	);
	ld.param.b32 	%r50, [retval0];
	} // callseq 12
	mov.b32 	%r52, 13;
	mov.b32 	%r53, 49664;
	st.local.v2.u32 	[%rd2], {%r53, %r52};
	st.local.u32 	[%rd2+8], %r21;
	{ // callseq 13, 0
	.param .b64 param0;
	st.param.b64 	[param0], %rd4;
	.param .b64 param1;
	st.param.b64 	[param1], %rd1;
	.param .b32 retval0;
	call.uni (retval0), 
	vprintf, 
	(
	param0, 
	param1
	);
	ld.param.b32 	%r54, [retval0];
	} // callseq 13
	mov.b32 	%r56, 14;
	mov.b32 	%r57, 50176;
	st.local.v2.u32 	[%rd2], {%r57, %r56};
	st.local.u32 	[%rd2+8], %r25;
	{ // callseq 14, 0
	.param .b64 param0;
	st.param.b64 	[param0], %rd4;
	.param .b64 param1;
	st.param.b64 	[param1], %rd1;
	.param .b32 retval0;
	call.uni (retval0), 
	vprintf, 
	(
	param0, 
	param1
	);
	ld.param.b32 	%r58, [retval0];
	} // callseq 14
	mov.b32 	%r60, 15;
	mov.b32 	%r61, 50688;
	st.local.v2.u32 	[%rd2], {%r61, %r60};
	st.local.u32 	[%rd2+8], %r29;
	{ // callseq 15, 0
	.param .b64 param0;
	st.param.b64 	[param0], %rd4;
	.param .b64 param1;
	st.param.b64 	[param1], %rd1;
	.param .b32 retval0;
	call.uni (retval0), 
	vprintf, 
	(
	param0, 
	param1
	);
	ld.param.b32 	%r62, [retval0];
	} // callseq 15
	ret;

}


// ===== COMPILED SASS (sm_100) =====

	.target	sm_100

	.elftype	@"ET_EXEC"


//--------------------- .note.nv.tkinfo           --------------------------
	.section	.note.nv.tkinfo,"",@"SHT_NOTE"
	.sectionflags	@"SHF_NOTE_NV_TKINFO"
	.tkinfo
        /*0018*/ 	.word	0x00000002
        /*0030*/ 	.string	""
        /*0030*/ 	.string	"ptxas"
        /*0030*/ 	.string	"Cuda compilation tools, release 13.0, V13.0.88"
        /*0030*/ 	.string	"Build cuda_13.0.r13.0/compiler.36424714_0"
        /*0030*/ 	.string	"-arch sm_100 -m 64 "



//--------------------- .note.nv.cuinfo           --------------------------
	.section	.note.nv.cuinfo,"",@"SHT_NOTE"
	.sectionflags	@"SHF_NOTE_NV_CUINFO"
        /*0018*/ 	.short	0x0002
        /*001a*/ 	.short	0x0064
        /*001c*/ 	.short	0x0082
	.zero		2


//--------------------- .nv.info                  --------------------------
	.section	.nv.info,"",@"SHT_CUDA_INFO"
	.align	4


	//----- nvinfo : EIATTR_REGCOUNT
	.align		4
        /*0000*/ 	.byte	0x04, 0x2f
        /*0002*/ 	.short	(.L_2 - .L_1)
	.align		4
.L_1:
        /*0004*/ 	.word	index@(_Z16test_fp4_to_fp16v)
        /*0008*/ 	.word	0x00000018


	//----- nvinfo : EIATTR_FRAME_SIZE
	.align		4
.L_2:
        /*000c*/ 	.byte	0x04, 0x11
        /*000e*/ 	.short	(.L_4 - .L_3)
	.align		4
.L_3:
        /*0010*/ 	.word	index@(_Z16test_fp4_to_fp16v)
        /*0014*/ 	.word	0x00000010


	//----- nvinfo : EIATTR_MIN_STACK_SIZE
	.align		4
.L_4:
        /*0018*/ 	.byte	0x04, 0x12
        /*001a*/ 	.short	(.L_6 - .L_5)
	.align		4
.L_5:
        /*001c*/ 	.word	index@(_Z16test_fp4_to_fp16v)
        /*0020*/ 	.word	0x00000010
.L_6:


//--------------------- .nv.compat                --------------------------
	.section	.nv.compat,"",@"SHT_CUDA_COMPAT_INFO"
	.align	4
        /*0000*/ 	.byte	0x02, 0x09, 0x00, 0x00, 0x02, 0x02, 0x01, 0x00, 0x02, 0x05, 0x05, 0x00, 0x03, 0x07, 0x01, 0x01
        /*0010*/ 	.byte	0x02, 0x03, 0x00, 0x00, 0x02, 0x06, 0x01, 0x00, 0x04, 0x0b, 0x08, 0x00, 0x09, 0x00, 0x00, 0x00
        /*0020*/ 	.byte	0x00, 0x00, 0x00, 0x00


//--------------------- .nv.info._Z16test_fp4_to_fp16v --------------------------
	.section	.nv.info._Z16test_fp4_to_fp16v,"",@"SHT_CUDA_INFO"
	.sectionflags	@""
	.align	4


	//----- nvinfo : EIATTR_CUDA_API_VERSION
	.align		4
        /*0000*/ 	.byte	0x04, 0x37
        /*0002*/ 	.short	(.L_8 - .L_7)
.L_7:
        /*0004*/ 	.word	0x00000082


	//----- nvinfo : EIATTR_SPARSE_MMA_MASK
	.align		4
.L_8:
        /*0008*/ 	.byte	0x03, 0x50
        /*000a*/ 	.short	0x0000


	//----- nvinfo : EIATTR_MAXREG_COUNT
	.align		4
        /*000c*/ 	.byte	0x03, 0x1b
        /*000e*/ 	.short	0x00ff


	//----- nvinfo : EIATTR_EXTERNS
	.align		4
        /*0010*/ 	.byte	0x04, 0x0f
        /*0012*/ 	.short	(.L_10 - .L_9)


	//   ....[0]....
	.align		4
.L_9:
        /*0014*/ 	.word	index@(vprintf)


	//----- nvinfo : EIATTR_MERCURY_ISA_VERSION
	.align		4
.L_10:
        /*0018*/ 	.byte	0x03, 0x5f
        /*001a*/ 	.short	0x0101


	//----- nvinfo : EIATTR_VRC_CTA_INIT_COUNT
	.align		4
        /*001c*/ 	.byte	0x02, 0x4a
	.zero		1
	.zero		1


	//----- nvinfo : EIATTR_SYSCALL_OFFSETS
	.align		4
        /*0020*/ 	.byte	0x04, 0x46
        /*0022*/ 	.short	(.L_12 - .L_11)


	//   ....[0]....
.L_11:
        /*0024*/ 	.word	0x00000100


	//   ....[1]....
        /*0028*/ 	.word	0x000001c0


	//   ....[2]....
        /*002c*/ 	.word	0x00000280


	//   ....[3]....
        /*0030*/ 	.word	0x00000340


	//   ....[4]....
        /*0034*/ 	.word	0x00000400


	//   ....[5]....
        /*0038*/ 	.word	0x000004c0


	//   ....[6]....
        /*003c*/ 	.word	0x00000580


	//   ....[7]....
        /*0040*/ 	.word	0x00000640


	//   ....[8]....
        /*0044*/ 	.word	0x00000700


	//   ....[9]....
        /*0048*/ 	.word	0x000007d0


	//   ....[10]....
        /*004c*/ 	.word	0x000008a0


	//   ....[11]....
        /*0050*/ 	.word	0x00000970


	//   ....[12]....
        /*0054*/ 	.word	0x00000a40


	//   ....[13]....
        /*0058*/ 	.word	0x00000b10


	//   ....[14]....
        /*005c*/ 	.word	0x00000be0


	//   ....[15]....
        /*0060*/ 	.word	0x00000cb0


	//----- nvinfo : EIATTR_EXIT_INSTR_OFFSETS
	.align		4
.L_12:
        /*0064*/ 	.byte	0x04, 0x1c
        /*0066*/ 	.short	(.L_14 - .L_13)


	//   ....[0]....
.L_13:
        /*0068*/ 	.word	0x00000cc0


	//----- nvinfo : EIATTR_SW_WAR
	.align		4
.L_14:
        /*006c*/ 	.byte	0x04, 0x36
        /*006e*/ 	.short	(.L_16 - .L_15)
.L_15:
        /*0070*/ 	.word	0x00000008
.L_16:


//--------------------- .nv.callgraph             --------------------------
	.section	.nv.callgraph,"",@"SHT_CUDA_CALLGRAPH"
	.align	4
	.sectionentsize	8
	.align		4
        /*0000*/ 	.word	0x00000000
	.align		4
        /*0004*/ 	.word	0xffffffff
	.align		4
        /*0008*/ 	.word	index@(_Z16test_fp4_to_fp16v)
	.align		4
        /*000c*/ 	.word	index@(vprintf)
	.align		4
        /*0010*/ 	.word	0x00000000
	.align		4
        /*0014*/ 	.word	0xfffffffe
	.align		4
        /*0018*/ 	.word	0x00000000
	.align		4
        /*001c*/ 	.word	0xfffffffd
	.align		4
        /*0020*/ 	.word	0x00000000
	.align		4
        /*0024*/ 	.word	0xfffffffc


//--------------------- .nv.constant4             --------------------------
	.section	.nv.constant4,"a",@progbits
	.align	8
	.align		8
.nv.constant4:
        /*0000*/ 	.dword	vprintf
	.align		8
        /*0008*/ 	.dword	$str


//--------------------- .text._Z16test_fp4_to_fp16v --------------------------
	.section	.text._Z16test_fp4_to_fp16v,"ax",@progbits
	.align	128
        .global         _Z16test_fp4_to_fp16v
        .type           _Z16test_fp4_to_fp16v,@function
        .size           _Z16test_fp4_to_fp16v,(.L_x_17 - _Z16test_fp4_to_fp16v)
        .other          _Z16test_fp4_to_fp16v,@"STO_CUDA_ENTRY STV_DEFAULT"
_Z16test_fp4_to_fp16v:
.text._Z16test_fp4_to_fp16v:
[----:B------:R-:W0:Y:S01]  /*0000*/  LDC R1, c[0x0][0x37c] ;  /* 0x0000df00ff017b82 */ /* 0x000e220000000800 */
[----:B------:R-:W1:Y:S01]  /*0010*/  LDCU UR4, c[0x0][0x2f8] ;  /* 0x00005f00ff0477ac */ /* 0x000e620008000800 */
[----:B0-----:R-:W-:Y:S01]  /*0020*/  VIADD R1, R1, 0xfffffff0 ;  /* 0xfffffff001017836 */ /* 0x001fe20000000000 */
[----:B------:R-:W-:Y:S01]  /*0030*/  MOV R2, 0x0 ;  /* 0x0000000000027802 */ /* 0x000fe20000000f00 */
[----:B------:R-:W0:Y:S03]  /*0040*/  LDCU UR5, c[0x0][0x2fc] ;  /* 0x00005f80ff0577ac */ /* 0x000e260008000800 */
[----:B------:R2:W-:Y:S01]  /*0050*/  STL.64 [R1], RZ ;  /* 0x000000ff01007387 */ /* 0x0005e20000100a00 */
[----:B------:R2:W3:Y:S01]  /*0060*/  LDC.64 R8, c[0x4][R2] ;  /* 0x0100000002087b82 */ /* 0x0004e20000000a00 */
[----:B------:R-:W4:Y:S02]  /*0070*/  LDCU.64 UR6, c[0x4][0x8] ;  /* 0x01000100ff0677ac */ /* 0x000f240008000a00 */
[----:B------:R2:W-:Y:S01]  /*0080*/  STL [R1+0x8], RZ ;  /* 0x000008ff01007387 */ /* 0x0005e20000100800 */
[----:B-1----:R-:W-:-:S05]  /*0090*/  IADD3 R16, P0, PT, R1, UR4, RZ ;  /* 0x0000000401107c10 */ /* 0x002fca000ff1e0ff */
[----:B0-----:R-:W-:Y:S02]  /*00a0*/  IMAD.X R17, RZ, RZ, UR5, P0 ;  /* 0x00000005ff117e24 */ /* 0x001fe400080e06ff */
[----:B------:R-:W-:Y:S01]  /*00b0*/  IMAD.MOV.U32 R6, RZ, RZ, R16 ;  /* 0x000000ffff067224 */ /* 0x000fe200078e0010 */
[----:B----4-:R-:W-:Y:S01]  /*00c0*/  MOV R4, UR6 ;  /* 0x0000000600047c02 */ /* 0x010fe20008000f00 */
[----:B------:R-:W-:Y:S01]  /*00d0*/  IMAD.U32 R5, RZ, RZ, UR7 ;  /* 0x00000007ff057e24 */ /* 0x000fe2000f8e00ff */
[----:B--2---:R-:W-:-:S07]  /*00e0*/  MOV R7, R17 ;  /* 0x0000001100077202 */ /* 0x004fce0000000f00 */
[----:B------:R-:W-:-:S07]  /*00f0*/  LEPC R20, `(.L_x_0) ;  /* 0x000000001014794e */ /* 0x000fce0000000000 */
[----:B---3--:R-:W-:Y:S05]  /*0100*/  CALL.ABS.NOINC R8 ;  /* 0x0000000008007343 */ /* 0x008fea0003c00000 */
.L_x_0:
[----:B------:R-:W-:Y:S01]  /*0110*/  IMAD.MOV.U32 R8, RZ, RZ, 0x3800 ;  /* 0x00003800ff087424 */ /* 0x000fe200078e00ff */
[----:B------:R0:W1:Y:S01]  /*0120*/  LDC.64 R10, c[0x4][R2] ;  /* 0x01000000020a7b82 */ /* 0x0000620000000a00 */
[----:B------:R-:W-:Y:S01]  /*0130*/  IMAD.MOV.U32 R9, RZ, RZ, 0x1 ;  /* 0x00000001ff097424 */ /* 0x000fe200078e00ff */
[----:B------:R-:W2:Y:S01]  /*0140*/  LDCU.64 UR4, c[0x4][0x8] ;  /* 0x01000100ff0477ac */ /* 0x000ea20008000a00 */
[----:B------:R-:W-:Y:S01]  /*0150*/  IMAD.MOV.U32 R6, RZ, RZ, R16 ;  /* 0x000000ffff067224 */ /* 0x000fe200078e0010 */
[----:B------:R0:W-:Y:S01]  /*0160*/  STL [R1+0x8], R8 ;  /* 0x0000080801007387 */ /* 0x0001e20000100800 */
[----:B------:R-:W-:-:S03]  /*0170*/  MOV R7, R17 ;  /* 0x0000001100077202 */ /* 0x000fc60000000f00 */
[----:B------:R0:W-:Y:S01]  /*0180*/  STL.64 [R1], R8 ;  /* 0x0000000801007387 */ /* 0x0001e20000100a00 */
[----:B--2---:R-:W-:Y:S01]  /*0190*/  MOV R4, UR4 ;  /* 0x0000000400047c02 */ /* 0x004fe20008000f00 */
[----:B0-----:R-:W-:-:S07]  /*01a0*/  IMAD.U32 R5, RZ, RZ, UR5 ;  /* 0x00000005ff057e24 */ /* 0x001fce000f8e00ff */
[----:B------:R-:W-:-:S07]  /*01b0*/  LEPC R20, `(.L_x_1) ;  /* 0x000000001014794e */ /* 0x000fce0000000000 */
[----:B-1----:R-:W-:Y:S05]  /*01c0*/  CALL.ABS.NOINC R10 ;  /* 0x000000000a007343 */ /* 0x002fea0003c00000 */
.L_x_1:
        /* <DEDUP_REMOVED lines=12> */
.L_x_2:
        /* <DEDUP_REMOVED lines=12> */
.L_x_3:
        /* <DEDUP_REMOVED lines=12> */
.L_x_4:
        /* <DEDUP_REMOVED lines=12> */
.L_x_5:
        /* <DEDUP_REMOVED lines=12> */
.L_x_6:
[----:B------:R-:W-:Y:S01]  /*0590*/  IMAD.MOV.U32 R8, RZ, RZ, 0x4600 ;  /* 0x00004600ff087424 */ /* 0x000fe200078e00ff */
[----:B------:R0:W1:Y:S01]  /*05a0*/  LDC.64 R10, c[0x4][R2] ;  /* 0x01000000020a7b82 */ /* 0x0000620000000a00 */
[----:B------:R-:W-:Y:S01]  /*05b0*/  IMAD.MOV.U32 R9, RZ, RZ, 0x7 ;  /* 0x00000007ff097424 */ /* 0x000fe200078e00ff */
[----:B------:R-:W2:Y:S01]  /*05c0*/  LDCU.64 UR4, c[0x4][0x8] ;  /* 0x01000100ff0477ac */ /* 0x000ea20008000a00 */
[----:B------:R-:W-:Y:S01]  /*05d0*/  MOV R6, R16 ;  /* 0x0000001000067202 */ /* 0x000fe20000000f00 */
[----:B------:R0:W-:Y:S01]  /*05e0*/  STL [R1+0x8], R8 ;  /* 0x0000080801007387 */ /* 0x0001e20000100800 */
[----:B------:R-:W-:-:S03]  /*05f0*/  IMAD.MOV.U32 R7, RZ, RZ, R17 ;  /* 0x000000ffff077224 */ /* 0x000fc600078e0011 */
[----:B------:R0:W-:Y:S01]  /*0600*/  STL.64 [R1], R8 ;  /* 0x0000000801007387 */ /* 0x0001e20000100a00 */
[----:B--2---:R-:W-:Y:S01]  /*0610*/  MOV R4, UR4 ;  /* 0x0000000400047c02 */ /* 0x004fe20008000f00 */
[----:B0-----:R-:W-:-:S07]  /*0620*/  IMAD.U32 R5, RZ, RZ, UR5 ;  /* 0x00000005ff057e24 */ /* 0x001fce000f8e00ff */
[----:B------:R-:W-:-:S07]  /*0630*/  LEPC R20, `(.L_x_7) ;  /* 0x000000001014794e */ /* 0x000fce0000000000 */
[----:B-1----:R-:W-:Y:S05]  /*0640*/  CALL.ABS.NOINC R10 ;  /* 0x000000000a007343 */ /* 0x002fea0003c00000 */
.L_x_7:
[----:B------:R-:W-:Y:S02]  /*0650*/  HFMA2 R8, -RZ, RZ, 0, -0.0 ;  /* 0x00008000ff087431 */ /* 0x000fe400000001ff */
[----:B------:R-:W-:Y:S01]  /*0660*/  IMAD.MOV.U32 R9, RZ, RZ, 0x8 ;  /* 0x00000008ff097424 */ /* 0x000fe200078e00ff */
[----:B------:R0:W-:Y:S01]  /*0670*/  STL [R1+0x8], RZ ;  /* 0x000008ff01007387 */ /* 0x0001e20000100800 */
[----:B------:R0:W1:Y:S01]  /*0680*/  LDC.64 R10, c[0x4][R2] ;  /* 0x01000000020a7b82 */ /* 0x0000620000000a00 */
[----:B------:R-:W2:Y:S01]  /*0690*/  LDCU.64 UR4, c[0x4][0x8] ;  /* 0x01000100ff0477ac */ /* 0x000ea20008000a00 */
[----:B------:R-:W-:Y:S01]  /*06a0*/  MOV R6, R16 ;  /* 0x0000001000067202 */ /* 0x000fe20000000f00 */
[----:B------:R-:W-:Y:S01]  /*06b0*/  IMAD.MOV.U32 R7, RZ, RZ, R17 ;  /* 0x000000ffff077224 */ /* 0x000fe200078e0011 */
[----:B------:R0:W-:Y:S01]  /*06c0*/  STL.64 [R1], R8 ;  /* 0x0000000801007387 */ /* 0x0001e20000100a00 */
[----:B--2---:R-:W-:Y:S01]  /*06d0*/  MOV R4, UR4 ;  /* 0x0000000400047c02 */ /* 0x004fe20008000f00 */
[----:B0-----:R-:W-:-:S07]  /*06e0*/  IMAD.U32 R5, RZ, RZ, UR5 ;  /* 0x00000005ff057e24 */ /* 0x001fce000f8e00ff */
[----:B------:R-:W-:-:S07]  /*06f0*/  LEPC R20, `(.L_x_8) ;  /* 0x000000001014794e */ /* 0x000fce0000000000 */
[----:B-1----:R-:W-:Y:S05]  /*0700*/  CALL.ABS.NOINC R10 ;  /* 0x000000000a007343 */ /* 0x002fea0003c00000 */
.L_x_8:
[----:B------:R-:W-:Y:S02]  /*0710*/  HFMA2 R8, -RZ, RZ, 0, -0.5 ;  /* 0x0000b800ff087431 */ /* 0x000fe400000001ff */
[----:B------:R-:W-:Y:S01]  /*0720*/  IMAD.MOV.U32 R9, RZ, RZ, 0x9 ;  /* 0x00000009ff097424 */ /* 0x000fe200078e00ff */
[----:B------:R-:W-:Y:S01]  /*0730*/  MOV R0, 0x3800 ;  /* 0x0000380000007802 */ /* 0x000fe20000000f00 */
[----:B------:R0:W1:Y:S01]  /*0740*/  LDC.64 R10, c[0x4][R2] ;  /* 0x01000000020a7b82 */ /* 0x0000620000000a00 */
[----:B------:R-:W2:Y:S01]  /*0750*/  LDCU.64 UR4, c[0x4][0x8] ;  /* 0x01000100ff0477ac */ /* 0x000ea20008000a00 */
[----:B------:R-:W-:Y:S01]  /*0760*/  IMAD.MOV.U32 R6, RZ, RZ, R16 ;  /* 0x000000ffff067224 */ /* 0x000fe200078e0010 */
[----:B------:R-:W-:Y:S01]  /*0770*/  MOV R7, R17 ;  /* 0x0000001100077202 */ /* 0x000fe20000000f00 */
[----:B------:R0:W-:Y:S04]  /*0780*/  STL.64 [R1], R8 ;  /* 0x0000000801007387 */ /* 0x0001e80000100a00 */
[----:B------:R0:W-:Y:S01]  /*0790*/  STL [R1+0x8], R0 ;  /* 0x0000080001007387 */ /* 0x0001e20000100800 */
[----:B--2---:R-:W-:Y:S01]  /*07a0*/  IMAD.U32 R4, RZ, RZ, UR4 ;  /* 0x00000004ff047e24 */ /* 0x004fe2000f8e00ff */
[----:B0-----:R-:W-:-:S07]  /*07b0*/  MOV R5, UR5 ;  /* 0x0000000500057c02 */ /* 0x001fce0008000f00 */
[----:B------:R-:W-:-:S07]  /*07c0*/  LEPC R20, `(.L_x_9) ;  /* 0x000000001014794e */ /* 0x000fce0000000000 */
[----:B-1----:R-:W-:Y:S05]  /*07d0*/  CALL.ABS.NOINC R10 ;  /* 0x000000000a007343 */ /* 0x002fea0003c00000 */
.L_x_9:
[----:B------:R-:W-:Y:S02]  /*07e0*/  HFMA2 R9, -RZ, RZ, 0, 5.9604644775390625e-07 ;  /* 0x0000000aff097431 */ /* 0x000fe400000001ff */
[----:B------:R-:W-:Y:S01]  /*07f0*/  IMAD.MOV.U32 R8, RZ, RZ, 0xbc00 ;  /* 0x0000bc00ff087424 */ /* 0x000fe200078e00ff */
[----:B------:R0:W1:Y:S01]  /*0800*/  LDC.64 R10, c[0x4][R2] ;  /* 0x01000000020a7b82 */ /* 0x0000620000000a00 */
[----:B------:R-:W-:Y:S01]  /*0810*/  IMAD.MOV.U32 R0, RZ, RZ, 0x3c00 ;  /* 0x00003c00ff007424 */ /* 0x000fe200078e00ff */
[----:B------:R-:W2:Y:S01]  /*0820*/  LDCU.64 UR4, c[0x4][0x8] ;  /* 0x01000100ff0477ac */ /* 0x000ea20008000a00 */
[----:B------:R-:W-:Y:S01]  /*0830*/  MOV R6, R16 ;  /* 0x0000001000067202 */ /* 0x000fe20000000f00 */
[----:B------:R-:W-:Y:S01]  /*0840*/  IMAD.MOV.U32 R7, RZ, RZ, R17 ;  /* 0x000000ffff077224 */ /* 0x000fe200078e0011 */
[----:B------:R0:W-:Y:S04]  /*0850*/  STL.64 [R1], R8 ;  /* 0x0000000801007387 */ /* 0x0001e80000100a00 */
[----:B------:R0:W-:Y:S01]  /*0860*/  STL [R1+0x8], R0 ;  /* 0x0000080001007387 */ /* 0x0001e20000100800 */
[----:B--2---:R-:W-:Y:S01]  /*0870*/  MOV R4, UR4 ;  /* 0x0000000400047c02 */ /* 0x004fe20008000f00 */
[----:B0-----:R-:W-:-:S07]  /*0880*/  IMAD.U32 R5, RZ, RZ, UR5 ;  /* 0x00000005ff057e24 */ /* 0x001fce000f8e00ff */
[----:B------:R-:W-:-:S07]  /*0890*/  LEPC R20, `(.L_x_10) ;  /* 0x000000001014794e */ /* 0x000fce0000000000 */
[----:B-1----:R-:W-:Y:S05]  /*08a0*/  CALL.ABS.NOINC R10 ;  /* 0x000000000a007343 */ /* 0x002fea0003c00000 */
.L_x_10:
        /* <DEDUP_REMOVED lines=13> */
.L_x_11:
[----:B------:R-:W-:Y:S02]  /*0980*/  HFMA2 R9, -RZ, RZ, 0, 7.152557373046875e-07 ;  /* 0x0000000cff097431 */ /* 0x000fe400000001ff */
        /* <DEDUP_REMOVED lines=12> */
.L_x_12:
[----:B------:R-:W-:Y:S02]  /*0a50*/  HFMA2 R8, -RZ, RZ, 0, -3 ;  /* 0x0000c200ff087431 */ /* 0x000fe400000001ff */
        /* <DEDUP_REMOVED lines=12> */
.L_x_13:
[----:B------:R-:W-:Y:S02]  /*0b20*/  HFMA2 R9, -RZ, RZ, 0, 8.3446502685546875e-07 ;  /* 0x0000000eff097431 */ /* 0x000fe400000001ff */
        /* <DEDUP_REMOVED lines=12> */
.L_x_14:
[----:B------:R-:W-:Y:S02]  /*0bf0*/  HFMA2 R8, -RZ, RZ, 0, -6 ;  /* 0x0000c600ff087431 */ /* 0x000fe400000001ff */
[----:B------:R-:W-:Y:S01]  /*0c00*/  IMAD.MOV.U32 R9, RZ, RZ, 0xf ;  /* 0x0000000fff097424 */ /* 0x000fe200078e00ff */
[----:B------:R-:W-:Y:S01]  /*0c10*/  MOV R0, 0x4600 ;  /* 0x0000460000007802 */ /* 0x000fe20000000f00 */
[----:B------:R-:W0:Y:S01]  /*0c20*/  LDC.64 R2, c[0x4][R2] ;  /* 0x0100000002027b82 */ /* 0x000e220000000a00 */
[----:B------:R-:W1:Y:S01]  /*0c30*/  LDCU.64 UR4, c[0x4][0x8] ;  /* 0x01000100ff0477ac */ /* 0x000e620008000a00 */
[----:B------:R-:W-:Y:S01]  /*0c40*/  IMAD.MOV.U32 R6, RZ, RZ, R16 ;  /* 0x000000ffff067224 */ /* 0x000fe200078e0010 */
[----:B------:R-:W-:Y:S01]  /*0c50*/  MOV R7, R17 ;  /* 0x0000001100077202 */ /* 0x000fe20000000f00 */
[----:B------:R2:W-:Y:S04]  /*0c60*/  STL.64 [R1], R8 ;  /* 0x0000000801007387 */ /* 0x0005e80000100a00 */
[----:B------:R2:W-:Y:S01]  /*0c70*/  STL [R1+0x8], R0 ;  /* 0x0000080001007387 */ /* 0x0005e20000100800 */
[----:B-1----:R-:W-:Y:S01]  /*0c80*/  IMAD.U32 R4, RZ, RZ, UR4 ;  /* 0x00000004ff047e24 */ /* 0x002fe2000f8e00ff */
[----:B--2---:R-:W-:-:S07]  /*0c90*/  MOV R5, UR5 ;  /* 0x0000000500057c02 */ /* 0x004fce0008000f00 */
[----:B------:R-:W-:-:S07]  /*0ca0*/  LEPC R20, `(.L_x_15) ;  /* 0x000000001014794e */ /* 0x000fce0000000000 */
[----:B0-----:R-:W-:Y:S05]  /*0cb0*/  CALL.ABS.NOINC R2 ;  /* 0x0000000002007343 */ /* 0x001fea0003c00000 */
.L_x_15:
[----:B------:R-:W-:Y:S05]  /*0cc0*/  EXIT ;  /* 0x000000000000794d */ /* 0x000fea0003800000 */
.L_x_16:
[----:B------:R-:W-:-:S00]  /*0cd0*/  BRA `(.L_x_16) ;  /* 0xfffffffc00fc7947 */ /* 0x000fc0000383ffff */
[----:B------:R-:W-:-:S00]  /*0ce0*/  NOP ;  /* 0x0000000000007918 */ /* 0x000fc00000000000 */
        /* <DEDUP_REMOVED lines=9> */
.L_x_17:


//--------------------- .nv.global.init           --------------------------
	.section	.nv.global.init,"aw",@progbits
.nv.global.init:
	.type		$str,@object
	.size		$str,(.L_0 - $str)
$str:
        /*0000*/ 	.byte	0x72, 0x65, 0x73, 0x20, 0x3d, 0x20, 0x30, 0x78, 0x25, 0x78, 0x2c, 0x20, 0x73, 0x72, 0x63, 0x20
        /*0010*/ 	.byte	0x3d, 0x20, 0x30, 0x78, 0x25, 0x78, 0x2c, 0x20, 0x61, 0x62, 0x73, 0x20, 0x3d, 0x20, 0x30, 0x78
        /*0020*/ 	.byte	0x25, 0x78, 0x0a, 0x00
.L_0:


//--------------------- .nv.shared.reserved.0     --------------------------
	.section	.nv.shared.reserved.0,"aw",@nobits
	.weak		__nv_reservedSMEM_offset_0_alias
	.size		__nv_reservedSMEM_offset_0_alias, 0, 64
	.other		__nv_reservedSMEM_offset_0_alias,@"STO_CUDA_RESERVED_SHARED STV_DEFAULT"
__nv_reservedSMEM_offset_0_alias:
	.zero		0
	.zero		64


//--------------------- .nv.constant0._Z16test_fp4_to_fp16v --------------------------
	.section	.nv.constant0._Z16test_fp4_to_fp16v,"a",@progbits
	.sectionflags	@""
	.align	4
.nv.constant0._Z16test_fp4_to_fp16v:
	.zero		896


//--------------------- SYMBOLS --------------------------

	.type		.nv.reservedSmem.offset0,@object
	.size		.nv.reservedSmem.offset0,0x4
	.type		vprintf,@function
